//
// Generated by NVIDIA NVVM Compiler
//
// Compiler Build ID: CL-36424714
// Cuda compilation tools, release 13.0, V13.0.88
// Based on NVVM 20.0.0
//

.version 9.0
.target sm_100
.address_size 64

	// .globl	_Z24transpose_strided_kernelPKfPfiiiiii

.visible .entry _Z24transpose_strided_kernelPKfPfiiiiii(
	.param .u64 .ptr .align 1 _Z24transpose_strided_kernelPKfPfiiiiii_param_0,
	.param .u64 .ptr .align 1 _Z24transpose_strided_kernelPKfPfiiiiii_param_1,
	.param .u32 _Z24transpose_strided_kernelPKfPfiiiiii_param_2,
	.param .u32 _Z24transpose_strided_kernelPKfPfiiiiii_param_3,
	.param .u32 _Z24transpose_strided_kernelPKfPfiiiiii_param_4,
	.param .u32 _Z24transpose_strided_kernelPKfPfiiiiii_param_5,
	.param .u32 _Z24transpose_strided_kernelPKfPfiiiiii_param_6,
	.param .u32 _Z24transpose_strided_kernelPKfPfiiiiii_param_7
)
{
	.reg .pred 	%p<4>;
	.reg .b32 	%r<19>;
	.reg .b32 	%f<2>;
	.reg .b64 	%rd<9>;

	ld.param.u64 	%rd1, [_Z24transpose_strided_kernelPKfPfiiiiii_param_0];
	ld.param.u64 	%rd2, [_Z24transpose_strided_kernelPKfPfiiiiii_param_1];
	ld.param.u32 	%r7, [_Z24transpose_strided_kernelPKfPfiiiiii_param_2];
	ld.param.u32 	%r8, [_Z24transpose_strided_kernelPKfPfiiiiii_param_3];
	ld.param.u32 	%r3, [_Z24transpose_strided_kernelPKfPfiiiiii_param_4];
	ld.param.u32 	%r4, [_Z24transpose_strided_kernelPKfPfiiiiii_param_5];
	ld.param.u32 	%r5, [_Z24transpose_strided_kernelPKfPfiiiiii_param_6];
	ld.param.u32 	%r6, [_Z24transpose_strided_kernelPKfPfiiiiii_param_7];
	mov.u32 	%r9, %ctaid.x;
	mov.u32 	%r10, %ntid.x;
	mov.u32 	%r11, %tid.x;
	mad.lo.s32 	%r1, %r9, %r10, %r11;
	mov.u32 	%r12, %ctaid.y;
	mov.u32 	%r13, %ntid.y;
	mov.u32 	%r14, %tid.y;
	mad.lo.s32 	%r2, %r12, %r13, %r14;
	setp.ge.s32 	%p1, %r2, %r7;
	setp.ge.s32 	%p2, %r1, %r8;
	or.pred  	%p3, %p1, %p2;
	@%p3 bra 	$L__BB0_2;
	cvta.to.global.u64 	%rd3, %rd1;
	cvta.to.global.u64 	%rd4, %rd2;
	mul.lo.s32 	%r15, %r3, %r2;
	mad.lo.s32 	%r16, %r4, %r1, %r15;
	mul.wide.s32 	%rd5, %r16, 4;
	add.s64 	%rd6, %rd3, %rd5;
	ld.global.nc.f32 	%f1, [%rd6];
	mul.lo.s32 	%r17, %r5, %r1;
	mad.lo.s32 	%r18, %r6, %r2, %r17;
	mul.wide.s32 	%rd7, %r18, 4;
	add.s64 	%rd8, %rd4, %rd7;
	st.global.f32 	[%rd8], %f1;
$L__BB0_2:
	ret;

}


// ===== COMPILED SASS (sm_100) =====

	.target	sm_100

	.elftype	@"ET_EXEC"


//--------------------- .note.nv.tkinfo           --------------------------
	.section	.note.nv.tkinfo,"",@"SHT_NOTE"
	.sectionflags	@"SHF_NOTE_NV_TKINFO"
	.tkinfo
        /*0018*/ 	.word	0x00000002
        /*0030*/ 	.string	""
        /*0030*/ 	.string	"ptxas"
        /*0030*/ 	.string	"Cuda compilation tools, release 13.0, V13.0.88"
        /*0030*/ 	.string	"Build cuda_13.0.r13.0/compiler.36424714_0"
        /*0030*/ 	.string	"-arch sm_100 -m 64 "



//--------------------- .note.nv.cuinfo           --------------------------
	.section	.note.nv.cuinfo,"",@"SHT_NOTE"
	.sectionflags	@"SHF_NOTE_NV_CUINFO"
        /*0018*/ 	.short	0x0002
        /*001a*/ 	.short	0x0064
        /*001c*/ 	.short	0x0082
	.zero		2


//--------------------- .nv.info                  --------------------------
	.section	.nv.info,"",@"SHT_CUDA_INFO"
	.align	4


	//----- nvinfo : EIATTR_REGCOUNT
	.align		4
        /*0000*/ 	.byte	0x04, 0x2f
        /*0002*/ 	.short	(.L_1 - .L_0)
	.align		4
.L_0:
        /*0004*/ 	.word	index@(_Z24transpose_strided_kernelPKfPfiiiiii)
        /*0008*/ 	.word	0x0000000a


	//----- nvinfo : EIATTR_FRAME_SIZE
	.align		4
.L_1:
        /*000c*/ 	.byte	0x04, 0x11
        /*000e*/ 	.short	(.L_3 - .L_2)
	.align		4
.L_2:
        /*0010*/ 	.word	index@(_Z24transpose_strided_kernelPKfPfiiiiii)
        /*0014*/ 	.word	0x00000000


	//----- nvinfo : EIATTR_MIN_STACK_SIZE
	.align		4
.L_3:
        /*0018*/ 	.byte	0x04, 0x12
        /*001a*/ 	.short	(.L_5 - .L_4)
	.align		4
.L_4:
        /*001c*/ 	.word	index@(_Z24transpose_strided_kernelPKfPfiiiiii)
        /*0020*/ 	.word	0x00000000
.L_5:


//--------------------- .nv.compat                --------------------------
	.section	.nv.compat,"",@"SHT_CUDA_COMPAT_INFO"
	.align	4
        /*0000*/ 	.byte	0x02, 0x09, 0x00, 0x00, 0x02, 0x02, 0x01, 0x00, 0x02, 0x05, 0x05, 0x00, 0x03, 0x07, 0x01, 0x01
        /*0010*/ 	.byte	0x02, 0x03, 0x00, 0x00, 0x02, 0x06, 0x01, 0x00, 0x04, 0x0b, 0x08, 0x00, 0x09, 0x00, 0x00, 0x00
        /*0020*/ 	.byte	0x00, 0x00, 0x00, 0x00


//--------------------- .nv.info._Z24transpose_strided_kernelPKfPfiiiiii --------------------------
	.section	.nv.info._Z24transpose_strided_kernelPKfPfiiiiii,"",@"SHT_CUDA_INFO"
	.sectionflags	@""
	.align	4


	//----- nvinfo : EIATTR_CUDA_API_VERSION
	.align		4
        /*0000*/ 	.byte	0x04, 0x37
        /*0002*/ 	.short	(.L_7 - .L_6)
.L_6:
        /*0004*/ 	.word	0x00000082


	//----- nvinfo : EIATTR_KPARAM_INFO
	.align		4
.L_7:
        /*0008*/ 	.byte	0x04, 0x17
        /*000a*/ 	.short	(.L_9 - .L_8)
.L_8:
        /*000c*/ 	.word	0x00000000
        /*0010*/ 	.short	0x0007
        /*0012*/ 	.short	0x0024
        /*0014*/ 	.byte	0x00, 0xf0, 0x11, 0x00


	//----- nvinfo : EIATTR_KPARAM_INFO
	.align		4
.L_9:
        /*0018*/ 	.byte	0x04, 0x17
        /*001a*/ 	.short	(.L_11 - .L_10)
.L_10:
        /*001c*/ 	.word	0x00000000
        /*0020*/ 	.short	0x0006
        /*0022*/ 	.short	0x0020
        /*0024*/ 	.byte	0x00, 0xf0, 0x11, 0x00


	//----- nvinfo : EIATTR_KPARAM_INFO
	.align		4
.L_11:
        /*0028*/ 	.byte	0x04, 0x17
        /*002a*/ 	.short	(.L_13 - .L_12)
.L_12:
        /*002c*/ 	.word	0x00000000
        /*0030*/ 	.short	0x0005
        /*0032*/ 	.short	0x001c
        /*0034*/ 	.byte	0x00, 0xf0, 0x11, 0x00


	//----- nvinfo : EIATTR_KPARAM_INFO
	.align		4
.L_13:
        /*0038*/ 	.byte	0x04, 0x17
        /*003a*/ 	.short	(.L_15 - .L_14)
.L_14:
        /*003c*/ 	.word	0x00000000
        /*0040*/ 	.short	0x0004
        /*0042*/ 	.short	0x0018
        /*0044*/ 	.byte	0x00, 0xf0, 0x11, 0x00


	//----- nvinfo : EIATTR_KPARAM_INFO
	.align		4
.L_15:
        /*0048*/ 	.byte	0x04, 0x17
        /*004a*/ 	.short	(.L_17 - .L_16)
.L_16:
        /*004c*/ 	.word	0x00000000
        /*0050*/ 	.short	0x0003
        /*0052*/ 	.short	0x0014
        /*0054*/ 	.byte	0x00, 0xf0, 0x11, 0x00


	//----- nvinfo : EIATTR_KPARAM_INFO
	.align		4
.L_17:
        /*0058*/ 	.byte	0x04, 0x17
        /*005a*/ 	.short	(.L_19 - .L_18)
.L_18:
        /*005c*/ 	.word	0x00000000
        /*0060*/ 	.short	0x0002
        /*0062*/ 	.short	0x0010
        /*0064*/ 	.byte	0x00, 0xf0, 0x11, 0x00


	//----- nvinfo : EIATTR_KPARAM_INFO
	.align		4
.L_19:
        /*0068*/ 	.byte	0x04, 0x17
        /*006a*/ 	.short	(.L_21 - .L_20)
.L_20:
        /*006c*/ 	.word	0x00000000
        /*0070*/ 	.short	0x0001
        /*0072*/ 	.short	0x0008
        /*0074*/ 	.byte	0x00, 0xf5, 0x21, 0x00


	//----- nvinfo : EIATTR_KPARAM_INFO
	.align		4
.L_21:
        /*0078*/ 	.byte	0x04, 0x17
        /*007a*/ 	.short	(.L_23 - .L_22)
.L_22:
        /*007c*/ 	.word	0x00000000
        /*0080*/ 	.short	0x0000
        /*0082*/ 	.short	0x0000
        /*0084*/ 	.byte	0x00, 0xf5, 0x21, 0x00


	//----- nvinfo : EIATTR_SPARSE_MMA_MASK
	.align		4
.L_23:
        /*0088*/ 	.byte	0x03, 0x50
        /*008a*/ 	.short	0x0000


	//----- nvinfo : EIATTR_MAXREG_COUNT
	.align		4
        /*008c*/ 	.byte	0x03, 0x1b
        /*008e*/ 	.short	0x00ff


	//----- nvinfo : EIATTR_MERCURY_ISA_VERSION
	.align		4
        /*0090*/ 	.byte	0x03, 0x5f
        /*0092*/ 	.short	0x0101


	//----- nvinfo : EIATTR_VRC_CTA_INIT_COUNT
	.align		4
        /*0094*/ 	.byte	0x02, 0x4a
	.zero		1
	.zero		1


	//----- nvinfo : EIATTR_EXIT_INSTR_OFFSETS
	.align		4
        /*0098*/ 	.byte	0x04, 0x1c
        /*009a*/ 	.short	(.L_25 - .L_24)


	//   ....[0]....
.L_24:
        /*009c*/ 	.word	0x000000c0


	//   ....[1]....
        /*00a0*/ 	.word	0x000001a0


	//----- nvinfo : EIATTR_CBANK_PARAM_SIZE
	.align		4
.L_25:
        /*00a4*/ 	.byte	0x03, 0x19
        /*00a6*/ 	.short	0x0028


	//----- nvinfo : EIATTR_PARAM_CBANK
	.align		4
        /*00a8*/ 	.byte	0x04, 0x0a
        /*00aa*/ 	.short	(.L_27 - .L_26)
	.align		4
.L_26:
        /*00ac*/ 	.word	index@(.nv.constant0._Z24transpose_strided_kernelPKfPfiiiiii)
        /*00b0*/ 	.short	0x0380
        /*00b2*/ 	.short	0x0028


	//----- nvinfo : EIATTR_SW_WAR
	.align		4
.L_27:
        /*00b4*/ 	.byte	0x04, 0x36
        /*00b6*/ 	.short	(.L_29 - .L_28)
.L_28:
        /*00b8*/ 	.word	0x00000008
.L_29:


//--------------------- .nv.callgraph             --------------------------
	.section	.nv.callgraph,"",@"SHT_CUDA_CALLGRAPH"
	.align	4
	.sectionentsize	8
	.align		4
        /*0000*/ 	.word	0x00000000
	.align		4
        /*0004*/ 	.word	0xffffffff
	.align		4
        /*0008*/ 	.word	0x00000000
	.align		4
        /*000c*/ 	.word	0xfffffffe
	.align		4
        /*0010*/ 	.word	0x00000000
	.align		4
        /*0014*/ 	.word	0xfffffffd
	.align		4
        /*0018*/ 	.word	0x00000000
	.align		4
        /*001c*/ 	.word	0xfffffffc


//--------------------- .text._Z24transpose_strided_kernelPKfPfiiiiii --------------------------
	.section	.text._Z24transpose_strided_kernelPKfPfiiiiii,"ax",@progbits
	.align	128
        .global         _Z24transpose_strided_kernelPKfPfiiiiii
        .type           _Z24transpose_strided_kernelPKfPfiiiiii,@function
        .size           _Z24transpose_strided_kernelPKfPfiiiiii,(.L_x_1 - _Z24transpose_strided_kernelPKfPfiiiiii)
        .other          _Z24transpose_strided_kernelPKfPfiiiiii,@"STO_CUDA_ENTRY STV_DEFAULT"
_Z24transpose_strided_kernelPKfPfiiiiii:
.text._Z24transpose_strided_kernelPKfPfiiiiii:
[----:B------:R-:W-:Y:S01]  /*0000*/  LDC R1, c[0x0][0x37c] ;  /* 0x0000df00ff017b82 */ /* 0x000fe20000000800 */
[----:B------:R-:W0:Y:S07]  /*0010*/  S2R R3, SR_TID.X ;  /* 0x0000000000037919 */ /* 0x000e2e0000002100 */
[----:B------:R-:W0:Y:S01]  /*0020*/  S2UR UR4, SR_CTAID.X ;  /* 0x00000000000479c3 */ /* 0x000e220000002500 */
[----:B------:R-:W1:Y:S01]  /*0030*/  LDCU.64 UR6, c[0x0][0x390] ;  /* 0x00007200ff0677ac */ /* 0x000e620008000a00 */
[----:B------:R-:W2:Y:S06]  /*0040*/  S2R R5, SR_TID.Y ;  /* 0x0000000000057919 */ /* 0x000eac0000002200 */
[----:B------:R-:W0:Y:S08]  /*0050*/  LDC R0, c[0x0][0x360] ;  /* 0x0000d800ff007b82 */ /* 0x000e300000000800 */
[----:B------:R-:W2:Y:S08]  /*0060*/  S2UR UR5, SR_CTAID.Y ;  /* 0x00000000000579c3 */ /* 0x000eb00000002600 */
[----:B------:R-:W2:Y:S01]  /*0070*/  LDC R6, c[0x0][0x364] ;  /* 0x0000d900ff067b82 */ /* 0x000ea20000000800 */
[----:B0-----:R-:W-:-:S05]  /*0080*/  IMAD R0, R0, UR4, R3 ;  /* 0x0000000400007c24 */ /* 0x001fca000f8e0203 */
[----:B-1----:R-:W-:Y:S01]  /*0090*/  ISETP.GE.AND P0, PT, R0, UR7, PT ;  /* 0x0000000700007c0c */ /* 0x002fe2000bf06270 */
[----:B--2---:R-:W-:-:S05]  /*00a0*/  IMAD R6, R6, UR5, R5 ;  /* 0x0000000506067c24 */ /* 0x004fca000f8e0205 */
[----:B------:R-:W-:-:S13]  /*00b0*/  ISETP.GE.OR P0, PT, R6, UR6, P0 ;  /* 0x0000000606007c0c */ /* 0x000fda0008706670 */
[----:B------:R-:W-:Y:S05]  /*00c0*/  @P0 EXIT ;  /* 0x000000000000094d */ /* 0x000fea0003800000 */
[----:B------:R-:W0:Y:S01]  /*00d0*/  LDCU.64 UR6, c[0x0][0x398] ;  /* 0x00007300ff0677ac */ /* 0x000e220008000a00 */
[----:B------:R-:W1:Y:S01]  /*00e0*/  LDC.64 R2, c[0x0][0x380] ;  /* 0x0000e000ff027b82 */ /* 0x000e620000000a00 */
[----:B------:R-:W2:Y:S01]  /*00f0*/  LDCU.64 UR4, c[0x0][0x358] ;  /* 0x00006b00ff0477ac */ /* 0x000ea20008000a00 */
[----:B0-----:R-:W-:-:S04]  /*0100*/  IMAD R5, R6, UR6, RZ ;  /* 0x0000000606057c24 */ /* 0x001fc8000f8e02ff */
[C---:B------:R-:W-:Y:S01]  /*0110*/  IMAD R5, R0.reuse, UR7, R5 ;  /* 0x0000000700057c24 */ /* 0x040fe2000f8e0205 */
[----:B------:R-:W0:Y:S03]  /*0120*/  LDCU.64 UR6, c[0x0][0x3a0] ;  /* 0x00007400ff0677ac */ /* 0x000e260008000a00 */
[----:B-1----:R-:W-:Y:S02]  /*0130*/  IMAD.WIDE R2, R5, 0x4, R2 ;  /* 0x0000000405027825 */ /* 0x002fe400078e0202 */
[----:B------:R-:W1:Y:S04]  /*0140*/  LDC.64 R4, c[0x0][0x388] ;  /* 0x0000e200ff047b82 */ /* 0x000e680000000a00 */
[----:B--2---:R-:W2:Y:S01]  /*0150*/  LDG.E.CONSTANT R3, desc[UR4][R2.64] ;  /* 0x0000000402037981 */ /* 0x004ea2000c1e9900 */
[----:B0-----:R-:W-:-:S04]  /*0160*/  IMAD R7, R0, UR6, RZ ;  /* 0x0000000600077c24 */ /* 0x001fc8000f8e02ff */
[----:B------:R-:W-:-:S04]  /*0170*/  IMAD R7, R6, UR7, R7 ;  /* 0x0000000706077c24 */ /* 0x000fc8000f8e0207 */
[----:B-1----:R-:W-:-:S05]  /*0180*/  IMAD.WIDE R4, R7, 0x4, R4 ;  /* 0x0000000407047825 */ /* 0x002fca00078e0204 */
[----:B--2---:R-:W-:Y:S01]  /*0190*/  STG.E desc[UR4][R4.64], R3 ;  /* 0x0000000304007986 */ /* 0x004fe2000c101904 */
[----:B------:R-:W-:Y:S05]  /*01a0*/  EXIT ;  /* 0x000000000000794d */ /* 0x000fea0003800000 */
.L_x_0:
[----:B------:R-:W-:-:S00]  /*01b0*/  BRA `(.L_x_0) ;  /* 0xfffffffc00fc7947 */ /* 0x000fc0000383ffff */
[----:B------:R-:W-:-:S00]  /*01c0*/  NOP ;  /* 0x0000000000007918 */ /* 0x000fc00000000000 */
        /* <DEDUP_REMOVED lines=11> */
.L_x_1:


//--------------------- .nv.shared.reserved.0     --------------------------
	.section	.nv.shared.reserved.0,"aw",@nobits
	.weak		__nv_reservedSMEM_offset_0_alias
	.size		__nv_reservedSMEM_offset_0_alias, 0, 64
	.other		__nv_reservedSMEM_offset_0_alias,@"STO_CUDA_RESERVED_SHARED STV_DEFAULT"
__nv_reservedSMEM_offset_0_alias:
	.zero		0
	.zero		64


//--------------------- .nv.constant0._Z24transpose_strided_kernelPKfPfiiiiii --------------------------
	.section	.nv.constant0._Z24transpose_strided_kernelPKfPfiiiiii,"a",@progbits
	.sectionflags	@""
	.align	4
.nv.constant0._Z24transpose_strided_kernelPKfPfiiiiii:
	.zero		936


//--------------------- SYMBOLS --------------------------

	.type		.nv.reservedSmem.offset0,@object
	.size		.nv.reservedSmem.offset0,0x4
